	.headerflags	@"EF_CUDA_TEXMODE_UNIFIED EF_CUDA_64BIT_ADDRESS EF_CUDA_ACCELERATORS EF_CUDA_SM90 EF_CUDA_VIRTUAL_SM(EF_CUDA_SM90)"
	.elftype	@"ET_EXEC"


//--------------------- .nv.info                  --------------------------
	.section	.nv.info,"",@"SHT_CUDA_INFO"
	.align	4


	//----- nvinfo : EIATTR_REGCOUNT
	.align		4
        /*0000*/ 	.byte	0x04, 0x2f
        /*0002*/ 	.short	(.L_1 - .L_0)
	.align		4
.L_0:
        /*0004*/ 	.word	index@(triton_poi_fused_convolution_7)
        /*0008*/ 	.word	0x0000000c


	//----- nvinfo : EIATTR_MIN_STACK_SIZE
	.align		4
.L_1:
        /*000c*/ 	.byte	0x04, 0x12
        /*000e*/ 	.short	(.L_3 - .L_2)
	.align		4
.L_2:
        /*0010*/ 	.word	index@(triton_poi_fused_convolution_7)
        /*0014*/ 	.word	0x00000000


	//----- nvinfo : EIATTR_FRAME_SIZE
	.align		4
.L_3:
        /*0018*/ 	.byte	0x04, 0x11
        /*001a*/ 	.short	(.L_5 - .L_4)
	.align		4
.L_4:
        /*001c*/ 	.word	index@(triton_poi_fused_convolution_7)
        /*0020*/ 	.word	0x00000000


	//----- nvinfo : EIATTR_MIN_STACK_SIZE
	.align		4
.L_5:
        /*0024*/ 	.byte	0x04, 0x12
        /*0026*/ 	.short	(.L_7 - .L_6)
	.align		4
.L_6:
        /*0028*/ 	.word	index@(triton_poi_fused_convolution_7)
        /*002c*/ 	.word	0x00000000
.L_7:


//--------------------- .nv.info.triton_poi_fused_convolution_7 --------------------------
	.section	.nv.info.triton_poi_fused_convolution_7,"",@"SHT_CUDA_INFO"
	.sectionflags	@""
	.align	4


	//----- nvinfo : EIATTR_CUDA_API_VERSION
	.align		4
        /*0000*/ 	.byte	0x04, 0x37
        /*0002*/ 	.short	(.L_9 - .L_8)
.L_8:
        /*0004*/ 	.word	0x0000007c


	//----- nvinfo : EIATTR_KPARAM_INFO
	.align		4
.L_9:
        /*0008*/ 	.byte	0x04, 0x17
        /*000a*/ 	.short	(.L_11 - .L_10)
.L_10:
        /*000c*/ 	.word	0x00000000
        /*0010*/ 	.short	0x0002
        /*0012*/ 	.short	0x0010
        /*0014*/ 	.byte	0x00, 0xf0, 0x11, 0x00


	//----- nvinfo : EIATTR_KPARAM_INFO
	.align		4
.L_11:
        /*0018*/ 	.byte	0x04, 0x17
        /*001a*/ 	.short	(.L_13 - .L_12)
.L_12:
        /*001c*/ 	.word	0x00000000
        /*0020*/ 	.short	0x0001
        /*0022*/ 	.short	0x0008
        /*0024*/ 	.byte	0x00, 0xf4, 0x21, 0x00


	//----- nvinfo : EIATTR_KPARAM_INFO
	.align		4
.L_13:
        /*0028*/ 	.byte	0x04, 0x17
        /*002a*/ 	.short	(.L_15 - .L_14)
.L_14:
        /*002c*/ 	.word	0x00000000
        /*0030*/ 	.short	0x0000
        /*0032*/ 	.short	0x0000
        /*0034*/ 	.byte	0x00, 0xf4, 0x21, 0x00


	//----- nvinfo : EIATTR_SPARSE_MMA_MASK
	.align		4
.L_15:
        /*0038*/ 	.byte	0x03, 0x50
        /*003a*/ 	.short	0x0000


	//----- nvinfo : EIATTR_MAXREG_COUNT
	.align		4
        /*003c*/ 	.byte	0x03, 0x1b
        /*003e*/ 	.short	0x00ff


	//----- nvinfo : EIATTR_EXIT_INSTR_OFFSETS
	.align		4
        /*0040*/ 	.byte	0x04, 0x1c
        /*0042*/ 	.short	(.L_17 - .L_16)


	//   ....[0]....
.L_16:
        /*0044*/ 	.word	0x00000160


	//   ....[1]....
        /*0048*/ 	.word	0x00000180


	//----- nvinfo : EIATTR_REQNTID
	.align		4
.L_17:
        /*004c*/ 	.byte	0x04, 0x10
        /*004e*/ 	.short	(.L_19 - .L_18)
.L_18:
        /*0050*/ 	.word	0x00000080
        /*0054*/ 	.word	0x00000001
        /*0058*/ 	.word	0x00000001


	//----- nvinfo : EIATTR_CBANK_PARAM_SIZE
	.align		4
.L_19:
        /*005c*/ 	.byte	0x03, 0x19
        /*005e*/ 	.short	0x0014


	//----- nvinfo : EIATTR_PARAM_CBANK
	.align		4
        /*0060*/ 	.byte	0x04, 0x0a
        /*0062*/ 	.short	(.L_21 - .L_20)
	.align		4
.L_20:
        /*0064*/ 	.word	index@(.nv.constant0.triton_poi_fused_convolution_7)
        /*0068*/ 	.short	0x0210
        /*006a*/ 	.short	0x0014


	//----- nvinfo : EIATTR_SW_WAR
	.align		4
.L_21:
        /*006c*/ 	.byte	0x04, 0x36
        /*006e*/ 	.short	(.L_23 - .L_22)
.L_22:
        /*0070*/ 	.word	0x00000008
.L_23:


//--------------------- .nv.callgraph             --------------------------
	.section	.nv.callgraph,"",@"SHT_CUDA_CALLGRAPH"
	.align	4
	.sectionentsize	8
	.align		4
        /*0000*/ 	.word	0x00000000
	.align		4
        /*0004*/ 	.word	0xffffffff
	.align		4
        /*0008*/ 	.word	0x00000000
	.align		4
        /*000c*/ 	.word	0xfffffffe
	.align		4
        /*0010*/ 	.word	0x00000000
	.align		4
        /*0014*/ 	.word	0xfffffffd
	.align		4
        /*0018*/ 	.word	0x00000000
	.align		4
        /*001c*/ 	.word	0xfffffffc


//--------------------- .text.triton_poi_fused_convolution_7 --------------------------
	.section	.text.triton_poi_fused_convolution_7,"ax",@progbits
	.align	128
        .global         triton_poi_fused_convolution_7
        .type           triton_poi_fused_convolution_7,@function
        .size           triton_poi_fused_convolution_7,(.L_x_1 - triton_poi_fused_convolution_7)
        .other          triton_poi_fused_convolution_7,@"STO_CUDA_ENTRY STV_DEFAULT"
triton_poi_fused_convolution_7:
.text.triton_poi_fused_convolution_7:
[----:B------:R-:W0:Y:S02]  /*0000*/  LDC R1, c[0x0][0x28] ;  /* 0x00000a00ff017b82 */ /* 0x000e240000000800 */
[----:B------:R-:W1:Y:S01]  /*0010*/  S2R R0, SR_TID.X ;  /* 0x0000000000007919 */ /* 0x000e620000002100 */
[----:B------:R-:W2:Y:S01]  /*0020*/  LDC.64 R2, c[0x0][0x210] ;  /* 0x00008400ff027b82 */ /* 0x000ea20000000a00 */
[----:B------:R-:W-:Y:S01]  /*0030*/  ULDC.64 UR4, c[0x0][0x208] ;  /* 0x0000820000047ab9 */ /* 0x000fe20000000a00 */
[----:B------:R-:W3:Y:S06]  /*0040*/  S2R R7, SR_CTAID.X ;  /* 0x0000000000077919 */ /* 0x000eec0000002500 */
[----:B------:R-:W4:Y:S01]  /*0050*/  LDC.64 R4, c[0x0][0x218] ;  /* 0x00008600ff047b82 */ /* 0x000f220000000a00 */
[----:B-1----:R-:W-:-:S05]  /*0060*/  LOP3.LUT R0, R0, 0x7f, RZ, 0xc0, !PT ;  /* 0x0000007f00007812 */ /* 0x002fca00078ec0ff */
[----:B---3--:R-:W-:-:S04]  /*0070*/  IMAD R7, R7, 0x80, R0 ;  /* 0x0000008007077824 */ /* 0x008fc800078e0200 */
[C---:B------:R-:W-:Y:S01]  /*0080*/  IMAD.HI R0, R7.reuse, 0x78787879, RZ ;  /* 0x7878787907007827 */ /* 0x040fe200078e02ff */
[----:B------:R-:W-:-:S03]  /*0090*/  ISETP.GE.AND P0, PT, R7, 0x110, PT ;  /* 0x000001100700780c */ /* 0x000fc60003f06270 */
[----:B--2---:R-:W-:Y:S01]  /*00a0*/  IMAD.WIDE R2, R7, 0x4, R2 ;  /* 0x0000000407027825 */ /* 0x004fe200078e0202 */
[----:B------:R-:W-:-:S03]  /*00b0*/  SHF.R.U32.HI R9, RZ, 0x1f, R0 ;  /* 0x0000001fff097819 */ /* 0x000fc60000011600 */
[----:B------:R-:W-:Y:S01]  /*00c0*/  IMAD.MOV.U32 R7, RZ, RZ, RZ ;  /* 0x000000ffff077224 */ /* 0x000fe200078e00ff */
[----:B------:R-:W-:-:S04]  /*00d0*/  LEA.HI.SX32 R9, R0, R9, 0x1d ;  /* 0x0000000900097211 */ /* 0x000fc800078feaff */
[----:B------:R-:W-:-:S04]  /*00e0*/  LEA.HI R0, R9, R9, RZ, 0x2 ;  /* 0x0000000909007211 */ /* 0x000fc800078f10ff */
[----:B------:R-:W-:-:S05]  /*00f0*/  LOP3.LUT R0, R0, 0xfffffffc, RZ, 0xc0, !PT ;  /* 0xfffffffc00007812 */ /* 0x000fca00078ec0ff */
[----:B------:R-:W-:Y:S01]  /*0100*/  IMAD.IADD R9, R9, 0x1, -R0 ;  /* 0x0000000109097824 */ /* 0x000fe200078e0a00 */
[----:B------:R-:W-:-:S03]  /*0110*/  HFMA2.MMA R0, -RZ, RZ, 0, 0 ;  /* 0x00000000ff007435 */ /* 0x000fc600000001ff */
[----:B----4-:R-:W-:-:S05]  /*0120*/  IMAD.WIDE R4, R9, 0x4, R4 ;  /* 0x0000000409047825 */ /* 0x010fca00078e0204 */
[----:B------:R-:W2:Y:S04]  /*0130*/  @!P0 LDG.E.EL R7, desc[UR4][R4.64] ;  /* 0x0000000404078981 */ /* 0x000ea8000c2e1900 */
[----:B------:R-:W2:Y:S02]  /*0140*/  @!P0 LDG.E R0, desc[UR4][R2.64] ;  /* 0x0000000402008981 */ /* 0x000ea4000c1e1900 */
[----:B--2---:R-:W-:Y:S01]  /*0150*/  FADD R7, R7, R0 ;  /* 0x0000000007077221 */ /* 0x004fe20000000000 */
[----:B------:R-:W-:Y:S06]  /*0160*/  @P0 EXIT ;  /* 0x000000000000094d */ /* 0x000fec0003800000 */
[----:B------:R-:W-:Y:S01]  /*0170*/  STG.E desc[UR4][R2.64], R7 ;  /* 0x0000000702007986 */ /* 0x000fe2000c101904 */
[----:B------:R-:W-:Y:S05]  /*0180*/  EXIT ;  /* 0x000000000000794d */ /* 0x000fea0003800000 */
.L_x_0:
[----:B------:R-:W-:-:S00]  /*0190*/  BRA `(.L_x_0) ;  /* 0xfffffffc00fc7947 */ /* 0x000fc0000383ffff */
[----:B------:R-:W-:-:S00]  /*01a0*/  NOP ;  /* 0x0000000000007918 */ /* 0x000fc00000000000 */
        /* <DEDUP_REMOVED lines=13> */
.L_x_1:


//--------------------- .nv.constant0.triton_poi_fused_convolution_7 --------------------------
	.section	.nv.constant0.triton_poi_fused_convolution_7,"a",@progbits
	.sectionflags	@""
	.align	4
.nv.constant0.triton_poi_fused_convolution_7:
	.zero		548
